//
// Generated by NVIDIA NVVM Compiler
//
// Compiler Build ID: CL-36424714
// Cuda compilation tools, release 13.0, V13.0.88
// Based on NVVM 20.0.0
//

.version 9.0
.target sm_100
.address_size 64

	// .globl	_Z5chasePii

.visible .entry _Z5chasePii(
	.param .u64 .ptr .align 1 _Z5chasePii_param_0,
	.param .u32 _Z5chasePii_param_1
)
{
	.reg .pred 	%p<2>;
	.reg .b32 	%r<139>;
	.reg .b64 	%rd<259>;

	ld.param.u64 	%rd2, [_Z5chasePii_param_0];
	cvta.to.global.u64 	%rd1, %rd2;
	mov.u32 	%r7, %ctaid.x;
	mov.u32 	%r8, %ntid.x;
	mov.u32 	%r9, %tid.x;
	mad.lo.s32 	%r138, %r7, %r8, %r9;
	mov.b32 	%r137, 0;
$L__BB0_1:
	mul.wide.s32 	%rd3, %r138, 4;
	add.s64 	%rd4, %rd1, %rd3;
	ld.global.u32 	%r10, [%rd4];
	mul.wide.s32 	%rd5, %r10, 4;
	add.s64 	%rd6, %rd1, %rd5;
	ld.global.u32 	%r11, [%rd6];
	mul.wide.s32 	%rd7, %r11, 4;
	add.s64 	%rd8, %rd1, %rd7;
	ld.global.u32 	%r12, [%rd8];
	mul.wide.s32 	%rd9, %r12, 4;
	add.s64 	%rd10, %rd1, %rd9;
	ld.global.u32 	%r13, [%rd10];
	mul.wide.s32 	%rd11, %r13, 4;
	add.s64 	%rd12, %rd1, %rd11;
	ld.global.u32 	%r14, [%rd12];
	mul.wide.s32 	%rd13, %r14, 4;
	add.s64 	%rd14, %rd1, %rd13;
	ld.global.u32 	%r15, [%rd14];
	mul.wide.s32 	%rd15, %r15, 4;
	add.s64 	%rd16, %rd1, %rd15;
	ld.global.u32 	%r16, [%rd16];
	mul.wide.s32 	%rd17, %r16, 4;
	add.s64 	%rd18, %rd1, %rd17;
	ld.global.u32 	%r17, [%rd18];
	mul.wide.s32 	%rd19, %r17, 4;
	add.s64 	%rd20, %rd1, %rd19;
	ld.global.u32 	%r18, [%rd20];
	mul.wide.s32 	%rd21, %r18, 4;
	add.s64 	%rd22, %rd1, %rd21;
	ld.global.u32 	%r19, [%rd22];
	mul.wide.s32 	%rd23, %r19, 4;
	add.s64 	%rd24, %rd1, %rd23;
	ld.global.u32 	%r20, [%rd24];
	mul.wide.s32 	%rd25, %r20, 4;
	add.s64 	%rd26, %rd1, %rd25;
	ld.global.u32 	%r21, [%rd26];
	mul.wide.s32 	%rd27, %r21, 4;
	add.s64 	%rd28, %rd1, %rd27;
	ld.global.u32 	%r22, [%rd28];
	mul.wide.s32 	%rd29, %r22, 4;
	add.s64 	%rd30, %rd1, %rd29;
	ld.global.u32 	%r23, [%rd30];
	mul.wide.s32 	%rd31, %r23, 4;
	add.s64 	%rd32, %rd1, %rd31;
	ld.global.u32 	%r24, [%rd32];
	mul.wide.s32 	%rd33, %r24, 4;
	add.s64 	%rd34, %rd1, %rd33;
	ld.global.u32 	%r25, [%rd34];
	mul.wide.s32 	%rd35, %r25, 4;
	add.s64 	%rd36, %rd1, %rd35;
	ld.global.u32 	%r26, [%rd36];
	mul.wide.s32 	%rd37, %r26, 4;
	add.s64 	%rd38, %rd1, %rd37;
	ld.global.u32 	%r27, [%rd38];
	mul.wide.s32 	%rd39, %r27, 4;
	add.s64 	%rd40, %rd1, %rd39;
	ld.global.u32 	%r28, [%rd40];
	mul.wide.s32 	%rd41, %r28, 4;
	add.s64 	%rd42, %rd1, %rd41;
	ld.global.u32 	%r29, [%rd42];
	mul.wide.s32 	%rd43, %r29, 4;
	add.s64 	%rd44, %rd1, %rd43;
	ld.global.u32 	%r30, [%rd44];
	mul.wide.s32 	%rd45, %r30, 4;
	add.s64 	%rd46, %rd1, %rd45;
	ld.global.u32 	%r31, [%rd46];
	mul.wide.s32 	%rd47, %r31, 4;
	add.s64 	%rd48, %rd1, %rd47;
	ld.global.u32 	%r32, [%rd48];
	mul.wide.s32 	%rd49, %r32, 4;
	add.s64 	%rd50, %rd1, %rd49;
	ld.global.u32 	%r33, [%rd50];
	mul.wide.s32 	%rd51, %r33, 4;
	add.s64 	%rd52, %rd1, %rd51;
	ld.global.u32 	%r34, [%rd52];
	mul.wide.s32 	%rd53, %r34, 4;
	add.s64 	%rd54, %rd1, %rd53;
	ld.global.u32 	%r35, [%rd54];
	mul.wide.s32 	%rd55, %r35, 4;
	add.s64 	%rd56, %rd1, %rd55;
	ld.global.u32 	%r36, [%rd56];
	mul.wide.s32 	%rd57, %r36, 4;
	add.s64 	%rd58, %rd1, %rd57;
	ld.global.u32 	%r37, [%rd58];
	mul.wide.s32 	%rd59, %r37, 4;
	add.s64 	%rd60, %rd1, %rd59;
	ld.global.u32 	%r38, [%rd60];
	mul.wide.s32 	%rd61, %r38, 4;
	add.s64 	%rd62, %rd1, %rd61;
	ld.global.u32 	%r39, [%rd62];
	mul.wide.s32 	%rd63, %r39, 4;
	add.s64 	%rd64, %rd1, %rd63;
	ld.global.u32 	%r40, [%rd64];
	mul.wide.s32 	%rd65, %r40, 4;
	add.s64 	%rd66, %rd1, %rd65;
	ld.global.u32 	%r41, [%rd66];
	mul.wide.s32 	%rd67, %r41, 4;
	add.s64 	%rd68, %rd1, %rd67;
	ld.global.u32 	%r42, [%rd68];
	mul.wide.s32 	%rd69, %r42, 4;
	add.s64 	%rd70, %rd1, %rd69;
	ld.global.u32 	%r43, [%rd70];
	mul.wide.s32 	%rd71, %r43, 4;
	add.s64 	%rd72, %rd1, %rd71;
	ld.global.u32 	%r44, [%rd72];
	mul.wide.s32 	%rd73, %r44, 4;
	add.s64 	%rd74, %rd1, %rd73;
	ld.global.u32 	%r45, [%rd74];
	mul.wide.s32 	%rd75, %r45, 4;
	add.s64 	%rd76, %rd1, %rd75;
	ld.global.u32 	%r46, [%rd76];
	mul.wide.s32 	%rd77, %r46, 4;
	add.s64 	%rd78, %rd1, %rd77;
	ld.global.u32 	%r47, [%rd78];
	mul.wide.s32 	%rd79, %r47, 4;
	add.s64 	%rd80, %rd1, %rd79;
	ld.global.u32 	%r48, [%rd80];
	mul.wide.s32 	%rd81, %r48, 4;
	add.s64 	%rd82, %rd1, %rd81;
	ld.global.u32 	%r49, [%rd82];
	mul.wide.s32 	%rd83, %r49, 4;
	add.s64 	%rd84, %rd1, %rd83;
	ld.global.u32 	%r50, [%rd84];
	mul.wide.s32 	%rd85, %r50, 4;
	add.s64 	%rd86, %rd1, %rd85;
	ld.global.u32 	%r51, [%rd86];
	mul.wide.s32 	%rd87, %r51, 4;
	add.s64 	%rd88, %rd1, %rd87;
	ld.global.u32 	%r52, [%rd88];
	mul.wide.s32 	%rd89, %r52, 4;
	add.s64 	%rd90, %rd1, %rd89;
	ld.global.u32 	%r53, [%rd90];
	mul.wide.s32 	%rd91, %r53, 4;
	add.s64 	%rd92, %rd1, %rd91;
	ld.global.u32 	%r54, [%rd92];
	mul.wide.s32 	%rd93, %r54, 4;
	add.s64 	%rd94, %rd1, %rd93;
	ld.global.u32 	%r55, [%rd94];
	mul.wide.s32 	%rd95, %r55, 4;
	add.s64 	%rd96, %rd1, %rd95;
	ld.global.u32 	%r56, [%rd96];
	mul.wide.s32 	%rd97, %r56, 4;
	add.s64 	%rd98, %rd1, %rd97;
	ld.global.u32 	%r57, [%rd98];
	mul.wide.s32 	%rd99, %r57, 4;
	add.s64 	%rd100, %rd1, %rd99;
	ld.global.u32 	%r58, [%rd100];
	mul.wide.s32 	%rd101, %r58, 4;
	add.s64 	%rd102, %rd1, %rd101;
	ld.global.u32 	%r59, [%rd102];
	mul.wide.s32 	%rd103, %r59, 4;
	add.s64 	%rd104, %rd1, %rd103;
	ld.global.u32 	%r60, [%rd104];
	mul.wide.s32 	%rd105, %r60, 4;
	add.s64 	%rd106, %rd1, %rd105;
	ld.global.u32 	%r61, [%rd106];
	mul.wide.s32 	%rd107, %r61, 4;
	add.s64 	%rd108, %rd1, %rd107;
	ld.global.u32 	%r62, [%rd108];
	mul.wide.s32 	%rd109, %r62, 4;
	add.s64 	%rd110, %rd1, %rd109;
	ld.global.u32 	%r63, [%rd110];
	mul.wide.s32 	%rd111, %r63, 4;
	add.s64 	%rd112, %rd1, %rd111;
	ld.global.u32 	%r64, [%rd112];
	mul.wide.s32 	%rd113, %r64, 4;
	add.s64 	%rd114, %rd1, %rd113;
	ld.global.u32 	%r65, [%rd114];
	mul.wide.s32 	%rd115, %r65, 4;
	add.s64 	%rd116, %rd1, %rd115;
	ld.global.u32 	%r66, [%rd116];
	mul.wide.s32 	%rd117, %r66, 4;
	add.s64 	%rd118, %rd1, %rd117;
	ld.global.u32 	%r67, [%rd118];
	mul.wide.s32 	%rd119, %r67, 4;
	add.s64 	%rd120, %rd1, %rd119;
	ld.global.u32 	%r68, [%rd120];
	mul.wide.s32 	%rd121, %r68, 4;
	add.s64 	%rd122, %rd1, %rd121;
	ld.global.u32 	%r69, [%rd122];
	mul.wide.s32 	%rd123, %r69, 4;
	add.s64 	%rd124, %rd1, %rd123;
	ld.global.u32 	%r70, [%rd124];
	mul.wide.s32 	%rd125, %r70, 4;
	add.s64 	%rd126, %rd1, %rd125;
	ld.global.u32 	%r71, [%rd126];
	mul.wide.s32 	%rd127, %r71, 4;
	add.s64 	%rd128, %rd1, %rd127;
	ld.global.u32 	%r72, [%rd128];
	mul.wide.s32 	%rd129, %r72, 4;
	add.s64 	%rd130, %rd1, %rd129;
	ld.global.u32 	%r73, [%rd130];
	mul.wide.s32 	%rd131, %r73, 4;
	add.s64 	%rd132, %rd1, %rd131;
	ld.global.u32 	%r74, [%rd132];
	mul.wide.s32 	%rd133, %r74, 4;
	add.s64 	%rd134, %rd1, %rd133;
	ld.global.u32 	%r75, [%rd134];
	mul.wide.s32 	%rd135, %r75, 4;
	add.s64 	%rd136, %rd1, %rd135;
	ld.global.u32 	%r76, [%rd136];
	mul.wide.s32 	%rd137, %r76, 4;
	add.s64 	%rd138, %rd1, %rd137;
	ld.global.u32 	%r77, [%rd138];
	mul.wide.s32 	%rd139, %r77, 4;
	add.s64 	%rd140, %rd1, %rd139;
	ld.global.u32 	%r78, [%rd140];
	mul.wide.s32 	%rd141, %r78, 4;
	add.s64 	%rd142, %rd1, %rd141;
	ld.global.u32 	%r79, [%rd142];
	mul.wide.s32 	%rd143, %r79, 4;
	add.s64 	%rd144, %rd1, %rd143;
	ld.global.u32 	%r80, [%rd144];
	mul.wide.s32 	%rd145, %r80, 4;
	add.s64 	%rd146, %rd1, %rd145;
	ld.global.u32 	%r81, [%rd146];
	mul.wide.s32 	%rd147, %r81, 4;
	add.s64 	%rd148, %rd1, %rd147;
	ld.global.u32 	%r82, [%rd148];
	mul.wide.s32 	%rd149, %r82, 4;
	add.s64 	%rd150, %rd1, %rd149;
	ld.global.u32 	%r83, [%rd150];
	mul.wide.s32 	%rd151, %r83, 4;
	add.s64 	%rd152, %rd1, %rd151;
	ld.global.u32 	%r84, [%rd152];
	mul.wide.s32 	%rd153, %r84, 4;
	add.s64 	%rd154, %rd1, %rd153;
	ld.global.u32 	%r85, [%rd154];
	mul.wide.s32 	%rd155, %r85, 4;
	add.s64 	%rd156, %rd1, %rd155;
	ld.global.u32 	%r86, [%rd156];
	mul.wide.s32 	%rd157, %r86, 4;
	add.s64 	%rd158, %rd1, %rd157;
	ld.global.u32 	%r87, [%rd158];
	mul.wide.s32 	%rd159, %r87, 4;
	add.s64 	%rd160, %rd1, %rd159;
	ld.global.u32 	%r88, [%rd160];
	mul.wide.s32 	%rd161, %r88, 4;
	add.s64 	%rd162, %rd1, %rd161;
	ld.global.u32 	%r89, [%rd162];
	mul.wide.s32 	%rd163, %r89, 4;
	add.s64 	%rd164, %rd1, %rd163;
	ld.global.u32 	%r90, [%rd164];
	mul.wide.s32 	%rd165, %r90, 4;
	add.s64 	%rd166, %rd1, %rd165;
	ld.global.u32 	%r91, [%rd166];
	mul.wide.s32 	%rd167, %r91, 4;
	add.s64 	%rd168, %rd1, %rd167;
	ld.global.u32 	%r92, [%rd168];
	mul.wide.s32 	%rd169, %r92, 4;
	add.s64 	%rd170, %rd1, %rd169;
	ld.global.u32 	%r93, [%rd170];
	mul.wide.s32 	%rd171, %r93, 4;
	add.s64 	%rd172, %rd1, %rd171;
	ld.global.u32 	%r94, [%rd172];
	mul.wide.s32 	%rd173, %r94, 4;
	add.s64 	%rd174, %rd1, %rd173;
	ld.global.u32 	%r95, [%rd174];
	mul.wide.s32 	%rd175, %r95, 4;
	add.s64 	%rd176, %rd1, %rd175;
	ld.global.u32 	%r96, [%rd176];
	mul.wide.s32 	%rd177, %r96, 4;
	add.s64 	%rd178, %rd1, %rd177;
	ld.global.u32 	%r97, [%rd178];
	mul.wide.s32 	%rd179, %r97, 4;
	add.s64 	%rd180, %rd1, %rd179;
	ld.global.u32 	%r98, [%rd180];
	mul.wide.s32 	%rd181, %r98, 4;
	add.s64 	%rd182, %rd1, %rd181;
	ld.global.u32 	%r99, [%rd182];
	mul.wide.s32 	%rd183, %r99, 4;
	add.s64 	%rd184, %rd1, %rd183;
	ld.global.u32 	%r100, [%rd184];
	mul.wide.s32 	%rd185, %r100, 4;
	add.s64 	%rd186, %rd1, %rd185;
	ld.global.u32 	%r101, [%rd186];
	mul.wide.s32 	%rd187, %r101, 4;
	add.s64 	%rd188, %rd1, %rd187;
	ld.global.u32 	%r102, [%rd188];
	mul.wide.s32 	%rd189, %r102, 4;
	add.s64 	%rd190, %rd1, %rd189;
	ld.global.u32 	%r103, [%rd190];
	mul.wide.s32 	%rd191, %r103, 4;
	add.s64 	%rd192, %rd1, %rd191;
	ld.global.u32 	%r104, [%rd192];
	mul.wide.s32 	%rd193, %r104, 4;
	add.s64 	%rd194, %rd1, %rd193;
	ld.global.u32 	%r105, [%rd194];
	mul.wide.s32 	%rd195, %r105, 4;
	add.s64 	%rd196, %rd1, %rd195;
	ld.global.u32 	%r106, [%rd196];
	mul.wide.s32 	%rd197, %r106, 4;
	add.s64 	%rd198, %rd1, %rd197;
	ld.global.u32 	%r107, [%rd198];
	mul.wide.s32 	%rd199, %r107, 4;
	add.s64 	%rd200, %rd1, %rd199;
	ld.global.u32 	%r108, [%rd200];
	mul.wide.s32 	%rd201, %r108, 4;
	add.s64 	%rd202, %rd1, %rd201;
	ld.global.u32 	%r109, [%rd202];
	mul.wide.s32 	%rd203, %r109, 4;
	add.s64 	%rd204, %rd1, %rd203;
	ld.global.u32 	%r110, [%rd204];
	mul.wide.s32 	%rd205, %r110, 4;
	add.s64 	%rd206, %rd1, %rd205;
	ld.global.u32 	%r111, [%rd206];
	mul.wide.s32 	%rd207, %r111, 4;
	add.s64 	%rd208, %rd1, %rd207;
	ld.global.u32 	%r112, [%rd208];
	mul.wide.s32 	%rd209, %r112, 4;
	add.s64 	%rd210, %rd1, %rd209;
	ld.global.u32 	%r113, [%rd210];
	mul.wide.s32 	%rd211, %r113, 4;
	add.s64 	%rd212, %rd1, %rd211;
	ld.global.u32 	%r114, [%rd212];
	mul.wide.s32 	%rd213, %r114, 4;
	add.s64 	%rd214, %rd1, %rd213;
	ld.global.u32 	%r115, [%rd214];
	mul.wide.s32 	%rd215, %r115, 4;
	add.s64 	%rd216, %rd1, %rd215;
	ld.global.u32 	%r116, [%rd216];
	mul.wide.s32 	%rd217, %r116, 4;
	add.s64 	%rd218, %rd1, %rd217;
	ld.global.u32 	%r117, [%rd218];
	mul.wide.s32 	%rd219, %r117, 4;
	add.s64 	%rd220, %rd1, %rd219;
	ld.global.u32 	%r118, [%rd220];
	mul.wide.s32 	%rd221, %r118, 4;
	add.s64 	%rd222, %rd1, %rd221;
	ld.global.u32 	%r119, [%rd222];
	mul.wide.s32 	%rd223, %r119, 4;
	add.s64 	%rd224, %rd1, %rd223;
	ld.global.u32 	%r120, [%rd224];
	mul.wide.s32 	%rd225, %r120, 4;
	add.s64 	%rd226, %rd1, %rd225;
	ld.global.u32 	%r121, [%rd226];
	mul.wide.s32 	%rd227, %r121, 4;
	add.s64 	%rd228, %rd1, %rd227;
	ld.global.u32 	%r122, [%rd228];
	mul.wide.s32 	%rd229, %r122, 4;
	add.s64 	%rd230, %rd1, %rd229;
	ld.global.u32 	%r123, [%rd230];
	mul.wide.s32 	%rd231, %r123, 4;
	add.s64 	%rd232, %rd1, %rd231;
	ld.global.u32 	%r124, [%rd232];
	mul.wide.s32 	%rd233, %r124, 4;
	add.s64 	%rd234, %rd1, %rd233;
	ld.global.u32 	%r125, [%rd234];
	mul.wide.s32 	%rd235, %r125, 4;
	add.s64 	%rd236, %rd1, %rd235;
	ld.global.u32 	%r126, [%rd236];
	mul.wide.s32 	%rd237, %r126, 4;
	add.s64 	%rd238, %rd1, %rd237;
	ld.global.u32 	%r127, [%rd238];
	mul.wide.s32 	%rd239, %r127, 4;
	add.s64 	%rd240, %rd1, %rd239;
	ld.global.u32 	%r128, [%rd240];
	mul.wide.s32 	%rd241, %r128, 4;
	add.s64 	%rd242, %rd1, %rd241;
	ld.global.u32 	%r129, [%rd242];
	mul.wide.s32 	%rd243, %r129, 4;
	add.s64 	%rd244, %rd1, %rd243;
	ld.global.u32 	%r130, [%rd244];
	mul.wide.s32 	%rd245, %r130, 4;
	add.s64 	%rd246, %rd1, %rd245;
	ld.global.u32 	%r131, [%rd246];
	mul.wide.s32 	%rd247, %r131, 4;
	add.s64 	%rd248, %rd1, %rd247;
	ld.global.u32 	%r132, [%rd248];
	mul.wide.s32 	%rd249, %r132, 4;
	add.s64 	%rd250, %rd1, %rd249;
	ld.global.u32 	%r133, [%rd250];
	mul.wide.s32 	%rd251, %r133, 4;
	add.s64 	%rd252, %rd1, %rd251;
	ld.global.u32 	%r134, [%rd252];
	mul.wide.s32 	%rd253, %r134, 4;
	add.s64 	%rd254, %rd1, %rd253;
	ld.global.u32 	%r135, [%rd254];
	mul.wide.s32 	%rd255, %r135, 4;
	add.s64 	%rd256, %rd1, %rd255;
	ld.global.u32 	%r136, [%rd256];
	mul.wide.s32 	%rd257, %r136, 4;
	add.s64 	%rd258, %rd1, %rd257;
	ld.global.u32 	%r138, [%rd258];
	add.s32 	%r137, %r137, 1;
	setp.ne.s32 	%p1, %r137, 1000000;
	@%p1 bra 	$L__BB0_1;
	st.global.u32 	[%rd1], %r138;
	ret;

}


// ===== COMPILED SASS (sm_100) =====

	.target	sm_100

	.elftype	@"ET_EXEC"


//--------------------- .note.nv.tkinfo           --------------------------
	.section	.note.nv.tkinfo,"",@"SHT_NOTE"
	.sectionflags	@"SHF_NOTE_NV_TKINFO"
	.tkinfo
        /*0018*/ 	.word	0x00000002
        /*0030*/ 	.string	""
        /*0030*/ 	.string	"ptxas"
        /*0030*/ 	.string	"Cuda compilation tools, release 13.0, V13.0.88"
        /*0030*/ 	.string	"Build cuda_13.0.r13.0/compiler.36424714_0"
        /*0030*/ 	.string	"-arch sm_100 -m 64 "



//--------------------- .note.nv.cuinfo           --------------------------
	.section	.note.nv.cuinfo,"",@"SHT_NOTE"
	.sectionflags	@"SHF_NOTE_NV_CUINFO"
        /*0018*/ 	.short	0x0002
        /*001a*/ 	.short	0x0064
        /*001c*/ 	.short	0x0082
	.zero		2


//--------------------- .nv.info                  --------------------------
	.section	.nv.info,"",@"SHT_CUDA_INFO"
	.align	4


	//----- nvinfo : EIATTR_REGCOUNT
	.align		4
        /*0000*/ 	.byte	0x04, 0x2f
        /*0002*/ 	.short	(.L_1 - .L_0)
	.align		4
.L_0:
        /*0004*/ 	.word	index@(_Z5chasePii)
        /*0008*/ 	.word	0x00000012


	//----- nvinfo : EIATTR_FRAME_SIZE
	.align		4
.L_1:
        /*000c*/ 	.byte	0x04, 0x11
        /*000e*/ 	.short	(.L_3 - .L_2)
	.align		4
.L_2:
        /*0010*/ 	.word	index@(_Z5chasePii)
        /*0014*/ 	.word	0x00000000


	//----- nvinfo : EIATTR_MIN_STACK_SIZE
	.align		4
.L_3:
        /*0018*/ 	.byte	0x04, 0x12
        /*001a*/ 	.short	(.L_5 - .L_4)
	.align		4
.L_4:
        /*001c*/ 	.word	index@(_Z5chasePii)
        /*0020*/ 	.word	0x00000000
.L_5:


//--------------------- .nv.compat                --------------------------
	.section	.nv.compat,"",@"SHT_CUDA_COMPAT_INFO"
	.align	4
        /*0000*/ 	.byte	0x02, 0x09, 0x00, 0x00, 0x02, 0x02, 0x01, 0x00, 0x02, 0x05, 0x05, 0x00, 0x03, 0x07, 0x01, 0x01
        /*0010*/ 	.byte	0x02, 0x03, 0x00, 0x00, 0x02, 0x06, 0x01, 0x00, 0x04, 0x0b, 0x08, 0x00, 0x09, 0x00, 0x00, 0x00
        /*0020*/ 	.byte	0x00, 0x00, 0x00, 0x00


//--------------------- .nv.info._Z5chasePii      --------------------------
	.section	.nv.info._Z5chasePii,"",@"SHT_CUDA_INFO"
	.sectionflags	@""
	.align	4


	//----- nvinfo : EIATTR_CUDA_API_VERSION
	.align		4
        /*0000*/ 	.byte	0x04, 0x37
        /*0002*/ 	.short	(.L_7 - .L_6)
.L_6:
        /*0004*/ 	.word	0x00000082


	//----- nvinfo : EIATTR_KPARAM_INFO
	.align		4
.L_7:
        /*0008*/ 	.byte	0x04, 0x17
        /*000a*/ 	.short	(.L_9 - .L_8)
.L_8:
        /*000c*/ 	.word	0x00000000
        /*0010*/ 	.short	0x0001
        /*0012*/ 	.short	0x0008
        /*0014*/ 	.byte	0x00, 0xf0, 0x11, 0x00


	//----- nvinfo : EIATTR_KPARAM_INFO
	.align		4
.L_9:
        /*0018*/ 	.byte	0x04, 0x17
        /*001a*/ 	.short	(.L_11 - .L_10)
.L_10:
        /*001c*/ 	.word	0x00000000
        /*0020*/ 	.short	0x0000
        /*0022*/ 	.short	0x0000
        /*0024*/ 	.byte	0x00, 0xf5, 0x21, 0x00


	//----- nvinfo : EIATTR_SPARSE_MMA_MASK
	.align		4
.L_11:
        /*0028*/ 	.byte	0x03, 0x50
        /*002a*/ 	.short	0x0000


	//----- nvinfo : EIATTR_MAXREG_COUNT
	.align		4
        /*002c*/ 	.byte	0x03, 0x1b
        /*002e*/ 	.short	0x00ff


	//----- nvinfo : EIATTR_MERCURY_ISA_VERSION
	.align		4
        /*0030*/ 	.byte	0x03, 0x5f
        /*0032*/ 	.short	0x0101


	//----- nvinfo : EIATTR_VRC_CTA_INIT_COUNT
	.align		4
        /*0034*/ 	.byte	0x02, 0x4a
	.zero		1
	.zero		1


	//----- nvinfo : EIATTR_EXIT_INSTR_OFFSETS
	.align		4
        /*0038*/ 	.byte	0x04, 0x1c
        /*003a*/ 	.short	(.L_13 - .L_12)


	//   ....[0]....
.L_12:
        /*003c*/ 	.word	0x000010d0


	//----- nvinfo : EIATTR_CBANK_PARAM_SIZE
	.align		4
.L_13:
        /*0040*/ 	.byte	0x03, 0x19
        /*0042*/ 	.short	0x000c


	//----- nvinfo : EIATTR_PARAM_CBANK
	.align		4
        /*0044*/ 	.byte	0x04, 0x0a
        /*0046*/ 	.short	(.L_15 - .L_14)
	.align		4
.L_14:
        /*0048*/ 	.word	index@(.nv.constant0._Z5chasePii)
        /*004c*/ 	.short	0x0380
        /*004e*/ 	.short	0x000c


	//----- nvinfo : EIATTR_SW_WAR
	.align		4
.L_15:
        /*0050*/ 	.byte	0x04, 0x36
        /*0052*/ 	.short	(.L_17 - .L_16)
.L_16:
        /*0054*/ 	.word	0x00000008
.L_17:


//--------------------- .nv.callgraph             --------------------------
	.section	.nv.callgraph,"",@"SHT_CUDA_CALLGRAPH"
	.align	4
	.sectionentsize	8
	.align		4
        /*0000*/ 	.word	0x00000000
	.align		4
        /*0004*/ 	.word	0xffffffff
	.align		4
        /*0008*/ 	.word	0x00000000
	.align		4
        /*000c*/ 	.word	0xfffffffe
	.align		4
        /*0010*/ 	.word	0x00000000
	.align		4
        /*0014*/ 	.word	0xfffffffd
	.align		4
        /*0018*/ 	.word	0x00000000
	.align		4
        /*001c*/ 	.word	0xfffffffc


//--------------------- .text._Z5chasePii         --------------------------
	.section	.text._Z5chasePii,"ax",@progbits
	.align	128
        .global         _Z5chasePii
        .type           _Z5chasePii,@function
        .size           _Z5chasePii,(.L_x_2 - _Z5chasePii)
        .other          _Z5chasePii,@"STO_CUDA_ENTRY STV_DEFAULT"
_Z5chasePii:
.text._Z5chasePii:
[----:B------:R-:W-:Y:S01]  /*0000*/  LDC R1, c[0x0][0x37c] ;  /* 0x0000df00ff017b82 */ /* 0x000fe20000000800 */
[----:B------:R-:W0:Y:S07]  /*0010*/  S2R R0, SR_TID.X ;  /* 0x0000000000007919 */ /* 0x000e2e0000002100 */
[----:B------:R-:W0:Y:S01]  /*0020*/  S2UR UR4, SR_CTAID.X ;  /* 0x00000000000479c3 */ /* 0x000e220000002500 */
[----:B------:R-:W1:Y:S07]  /*0030*/  LDCU.64 UR6, c[0x0][0x358] ;  /* 0x00006b00ff0677ac */ /* 0x000e6e0008000a00 */
[----:B------:R-:W0:Y:S02]  /*0040*/  LDC R7, c[0x0][0x360] ;  /* 0x0000d800ff077b82 */ /* 0x000e240000000800 */
[----:B0-----:R-:W-:Y:S01]  /*0050*/  IMAD R7, R7, UR4, R0 ;  /* 0x0000000407077c24 */ /* 0x001fe2000f8e0200 */
[----:B-1----:R-:W-:-:S06]  /*0060*/  UMOV UR4, URZ ;  /* 0x000000ff00047c82 */ /* 0x002fcc0008000000 */
.L_x_0:
[----:B0-----:R-:W0:Y:S02]  /*0070*/  LDC.64 R2, c[0x0][0x380] ;  /* 0x0000e000ff027b82 */ /* 0x001e240000000a00 */
[----:B0----5:R-:W-:-:S06]  /*0080*/  IMAD.WIDE R4, R7, 0x4, R2 ;  /* 0x0000000407047825 */ /* 0x021fcc00078e0202 */
[----:B------:R-:W2:Y:S02]  /*0090*/  LDG.E R5, desc[UR6][R4.64] ;  /* 0x0000000604057981 */ /* 0x000ea4000c1e1900 */
[----:B--2---:R-:W-:-:S06]  /*00a0*/  IMAD.WIDE R6, R5, 0x4, R2 ;  /* 0x0000000405067825 */ /* 0x004fcc00078e0202 */
        /* <DEDUP_REMOVED lines=250> */
[----:B------:R-:W2:Y:S01]  /*1050*/  LDG.E R5, desc[UR6][R4.64] ;  /* 0x0000000604057981 */ /* 0x000ea2000c1e1900 */
[----:B------:R-:W-:-:S04]  /*1060*/  UIADD3 UR4, UPT, UPT, UR4, 0x1, URZ ;  /* 0x0000000104047890 */ /* 0x000fc8000fffe0ff */
[----:B------:R-:W-:Y:S01]  /*1070*/  UISETP.NE.AND UP0, UPT, UR4, 0xf4240, UPT ;  /* 0x000f42400400788c */ /* 0x000fe2000bf05270 */
[----:B--2---:R-:W-:-:S05]  /*1080*/  IMAD.WIDE R2, R5, 0x4, R2 ;  /* 0x0000000405027825 */ /* 0x004fca00078e0202 */
[----:B------:R0:W5:Y:S03]  /*1090*/  LDG.E R7, desc[UR6][R2.64] ;  /* 0x0000000602077981 */ /* 0x000166000c1e1900 */
[----:B------:R-:W-:Y:S05]  /*10a0*/  BRA.U UP0, `(.L_x_0) ;  /* 0xffffffed00f07547 */ /* 0x000fea000b83ffff */
[----:B0-----:R-:W0:Y:S02]  /*10b0*/  LDC.64 R2, c[0x0][0x380] ;  /* 0x0000e000ff027b82 */ /* 0x001e240000000a00 */
[----:B0----5:R-:W-:Y:S01]  /*10c0*/  STG.E desc[UR6][R2.64], R7 ;  /* 0x0000000702007986 */ /* 0x021fe2000c101906 */
[----:B------:R-:W-:Y:S05]  /*10d0*/  EXIT ;  /* 0x000000000000794d */ /* 0x000fea0003800000 */
.L_x_1:
[----:B------:R-:W-:-:S00]  /*10e0*/  BRA `(.L_x_1) ;  /* 0xfffffffc00fc7947 */ /* 0x000fc0000383ffff */
[----:B------:R-:W-:-:S00]  /*10f0*/  NOP ;  /* 0x0000000000007918 */ /* 0x000fc00000000000 */
        /* <DEDUP_REMOVED lines=8> */
.L_x_2:


//--------------------- .nv.shared.reserved.0     --------------------------
	.section	.nv.shared.reserved.0,"aw",@nobits
	.weak		__nv_reservedSMEM_offset_0_alias
	.size		__nv_reservedSMEM_offset_0_alias, 0, 64
	.other		__nv_reservedSMEM_offset_0_alias,@"STO_CUDA_RESERVED_SHARED STV_DEFAULT"
__nv_reservedSMEM_offset_0_alias:
	.zero		0
	.zero		64


//--------------------- .nv.constant0._Z5chasePii --------------------------
	.section	.nv.constant0._Z5chasePii,"a",@progbits
	.sectionflags	@""
	.align	4
.nv.constant0._Z5chasePii:
	.zero		908


//--------------------- SYMBOLS --------------------------

	.type		.nv.reservedSmem.offset0,@object
	.size		.nv.reservedSmem.offset0,0x4
